//
// Generated by NVIDIA NVVM Compiler
//
// Compiler Build ID: CL-36424714
// Cuda compilation tools, release 13.0, V13.0.88
// Based on NVVM 20.0.0
//

.version 9.0
.target sm_100
.address_size 64

	// .globl	_Z7reversePf

.visible .entry _Z7reversePf(
	.param .u64 .ptr .align 1 _Z7reversePf_param_0
)
{
	.reg .pred 	%p<2>;
	.reg .b32 	%r<5>;
	.reg .b32 	%f<3>;
	.reg .b64 	%rd<6>;

	ld.param.u64 	%rd1, [_Z7reversePf_param_0];
	mov.u32 	%r2, %tid.x;
	mov.u32 	%r3, %ctaid.x;
	shl.b32 	%r4, %r3, 5;
	add.s32 	%r1, %r4, %r2;
	setp.gt.u32 	%p1, %r1, 15;
	@%p1 bra 	$L__BB0_2;
	cvta.to.global.u64 	%rd2, %rd1;
	mul.wide.u32 	%rd3, %r1, 4;
	sub.s64 	%rd4, %rd2, %rd3;
	ld.global.f32 	%f1, [%rd4+124];
	add.s64 	%rd5, %rd2, %rd3;
	ld.global.f32 	%f2, [%rd5];
	st.global.f32 	[%rd4+124], %f2;
	st.global.f32 	[%rd5], %f1;
$L__BB0_2:
	ret;

}


// ===== COMPILED SASS (sm_100) =====

	.target	sm_100

	.elftype	@"ET_EXEC"


//--------------------- .note.nv.tkinfo           --------------------------
	.section	.note.nv.tkinfo,"",@"SHT_NOTE"
	.sectionflags	@"SHF_NOTE_NV_TKINFO"
	.tkinfo
        /*0018*/ 	.word	0x00000002
        /*0030*/ 	.string	""
        /*0030*/ 	.string	"ptxas"
        /*0030*/ 	.string	"Cuda compilation tools, release 13.0, V13.0.88"
        /*0030*/ 	.string	"Build cuda_13.0.r13.0/compiler.36424714_0"
        /*0030*/ 	.string	"-arch sm_100 -m 64 "



//--------------------- .note.nv.cuinfo           --------------------------
	.section	.note.nv.cuinfo,"",@"SHT_NOTE"
	.sectionflags	@"SHF_NOTE_NV_CUINFO"
        /*0018*/ 	.short	0x0002
        /*001a*/ 	.short	0x0064
        /*001c*/ 	.short	0x0082
	.zero		2


//--------------------- .nv.info                  --------------------------
	.section	.nv.info,"",@"SHT_CUDA_INFO"
	.align	4


	//----- nvinfo : EIATTR_REGCOUNT
	.align		4
        /*0000*/ 	.byte	0x04, 0x2f
        /*0002*/ 	.short	(.L_1 - .L_0)
	.align		4
.L_0:
        /*0004*/ 	.word	index@(_Z7reversePf)
        /*0008*/ 	.word	0x0000000c


	//----- nvinfo : EIATTR_FRAME_SIZE
	.align		4
.L_1:
        /*000c*/ 	.byte	0x04, 0x11
        /*000e*/ 	.short	(.L_3 - .L_2)
	.align		4
.L_2:
        /*0010*/ 	.word	index@(_Z7reversePf)
        /*0014*/ 	.word	0x00000000


	//----- nvinfo : EIATTR_MIN_STACK_SIZE
	.align		4
.L_3:
        /*0018*/ 	.byte	0x04, 0x12
        /*001a*/ 	.short	(.L_5 - .L_4)
	.align		4
.L_4:
        /*001c*/ 	.word	index@(_Z7reversePf)
        /*0020*/ 	.word	0x00000000
.L_5:


//--------------------- .nv.compat                --------------------------
	.section	.nv.compat,"",@"SHT_CUDA_COMPAT_INFO"
	.align	4
        /*0000*/ 	.byte	0x02, 0x09, 0x00, 0x00, 0x02, 0x02, 0x01, 0x00, 0x02, 0x05, 0x05, 0x00, 0x03, 0x07, 0x01, 0x01
        /*0010*/ 	.byte	0x02, 0x03, 0x00, 0x00, 0x02, 0x06, 0x01, 0x00, 0x04, 0x0b, 0x08, 0x00, 0x09, 0x00, 0x00, 0x00
        /*0020*/ 	.byte	0x00, 0x00, 0x00, 0x00


//--------------------- .nv.info._Z7reversePf     --------------------------
	.section	.nv.info._Z7reversePf,"",@"SHT_CUDA_INFO"
	.sectionflags	@""
	.align	4


	//----- nvinfo : EIATTR_CUDA_API_VERSION
	.align		4
        /*0000*/ 	.byte	0x04, 0x37
        /*0002*/ 	.short	(.L_7 - .L_6)
.L_6:
        /*0004*/ 	.word	0x00000082


	//----- nvinfo : EIATTR_KPARAM_INFO
	.align		4
.L_7:
        /*0008*/ 	.byte	0x04, 0x17
        /*000a*/ 	.short	(.L_9 - .L_8)
.L_8:
        /*000c*/ 	.word	0x00000000
        /*0010*/ 	.short	0x0000
        /*0012*/ 	.short	0x0000
        /*0014*/ 	.byte	0x00, 0xf5, 0x21, 0x00


	//----- nvinfo : EIATTR_SPARSE_MMA_MASK
	.align		4
.L_9:
        /*0018*/ 	.byte	0x03, 0x50
        /*001a*/ 	.short	0x0000


	//----- nvinfo : EIATTR_MAXREG_COUNT
	.align		4
        /*001c*/ 	.byte	0x03, 0x1b
        /*001e*/ 	.short	0x00ff


	//----- nvinfo : EIATTR_MERCURY_ISA_VERSION
	.align		4
        /*0020*/ 	.byte	0x03, 0x5f
        /*0022*/ 	.short	0x0101


	//----- nvinfo : EIATTR_VRC_CTA_INIT_COUNT
	.align		4
        /*0024*/ 	.byte	0x02, 0x4a
	.zero		1
	.zero		1


	//----- nvinfo : EIATTR_EXIT_INSTR_OFFSETS
	.align		4
        /*0028*/ 	.byte	0x04, 0x1c
        /*002a*/ 	.short	(.L_11 - .L_10)


	//   ....[0]....
.L_10:
        /*002c*/ 	.word	0x00000050


	//   ....[1]....
        /*0030*/ 	.word	0x00000110


	//----- nvinfo : EIATTR_CBANK_PARAM_SIZE
	.align		4
.L_11:
        /*0034*/ 	.byte	0x03, 0x19
        /*0036*/ 	.short	0x0008


	//----- nvinfo : EIATTR_PARAM_CBANK
	.align		4
        /*0038*/ 	.byte	0x04, 0x0a
        /*003a*/ 	.short	(.L_13 - .L_12)
	.align		4
.L_12:
        /*003c*/ 	.word	index@(.nv.constant0._Z7reversePf)
        /*0040*/ 	.short	0x0380
        /*0042*/ 	.short	0x0008


	//----- nvinfo : EIATTR_SW_WAR
	.align		4
.L_13:
        /*0044*/ 	.byte	0x04, 0x36
        /*0046*/ 	.short	(.L_15 - .L_14)
.L_14:
        /*0048*/ 	.word	0x00000008
.L_15:


//--------------------- .nv.callgraph             --------------------------
	.section	.nv.callgraph,"",@"SHT_CUDA_CALLGRAPH"
	.align	4
	.sectionentsize	8
	.align		4
        /*0000*/ 	.word	0x00000000
	.align		4
        /*0004*/ 	.word	0xffffffff
	.align		4
        /*0008*/ 	.word	0x00000000
	.align		4
        /*000c*/ 	.word	0xfffffffe
	.align		4
        /*0010*/ 	.word	0x00000000
	.align		4
        /*0014*/ 	.word	0xfffffffd
	.align		4
        /*0018*/ 	.word	0x00000000
	.align		4
        /*001c*/ 	.word	0xfffffffc


//--------------------- .text._Z7reversePf        --------------------------
	.section	.text._Z7reversePf,"ax",@progbits
	.align	128
        .global         _Z7reversePf
        .type           _Z7reversePf,@function
        .size           _Z7reversePf,(.L_x_1 - _Z7reversePf)
        .other          _Z7reversePf,@"STO_CUDA_ENTRY STV_DEFAULT"
_Z7reversePf:
.text._Z7reversePf:
[----:B------:R-:W-:Y:S01]  /*0000*/  LDC R1, c[0x0][0x37c] ;  /* 0x0000df00ff017b82 */ /* 0x000fe20000000800 */
[----:B------:R-:W0:Y:S01]  /*0010*/  S2R R2, SR_TID.X ;  /* 0x0000000000027919 */ /* 0x000e220000002100 */
[----:B------:R-:W0:Y:S02]  /*0020*/  S2R R3, SR_CTAID.X ;  /* 0x0000000000037919 */ /* 0x000e240000002500 */
[----:B0-----:R-:W-:-:S05]  /*0030*/  IMAD R2, R3, 0x20, R2 ;  /* 0x0000002003027824 */ /* 0x001fca00078e0202 */
[----:B------:R-:W-:-:S13]  /*0040*/  ISETP.GT.U32.AND P0, PT, R2, 0xf, PT ;  /* 0x0000000f0200780c */ /* 0x000fda0003f04070 */
[----:B------:R-:W-:Y:S05]  /*0050*/  @P0 EXIT ;  /* 0x000000000000094d */ /* 0x000fea0003800000 */
[----:B------:R-:W0:Y:S01]  /*0060*/  LDCU.64 UR6, c[0x0][0x380] ;  /* 0x00007000ff0677ac */ /* 0x000e220008000a00 */
[----:B------:R-:W-:Y:S01]  /*0070*/  IMAD.WIDE.U32 R2, R2, 0x4, RZ ;  /* 0x0000000402027825 */ /* 0x000fe200078e00ff */
[----:B------:R-:W1:Y:S02]  /*0080*/  LDCU.64 UR4, c[0x0][0x358] ;  /* 0x00006b00ff0477ac */ /* 0x000e640008000a00 */
[C---:B0-----:R-:W-:Y:S02]  /*0090*/  IADD3 R4, P0, PT, -R2.reuse, UR6, RZ ;  /* 0x0000000602047c10 */ /* 0x041fe4000ff1e1ff */
[----:B------:R-:W-:Y:S02]  /*00a0*/  IADD3 R2, P1, PT, R2, UR6, RZ ;  /* 0x0000000602027c10 */ /* 0x000fe4000ff3e0ff */
[C---:B------:R-:W-:Y:S02]  /*00b0*/  IADD3.X R5, PT, PT, ~R3.reuse, UR7, RZ, P0, !PT ;  /* 0x0000000703057c10 */ /* 0x040fe400087fe5ff */
[----:B------:R-:W-:-:S03]  /*00c0*/  IADD3.X R3, PT, PT, R3, UR7, RZ, P1, !PT ;  /* 0x0000000703037c10 */ /* 0x000fc60008ffe4ff */
[----:B-1----:R-:W2:Y:S04]  /*00d0*/  LDG.E R7, desc[UR4][R4.64+0x7c] ;  /* 0x00007c0404077981 */ /* 0x002ea8000c1e1900 */
[----:B------:R-:W3:Y:S04]  /*00e0*/  LDG.E R9, desc[UR4][R2.64] ;  /* 0x0000000402097981 */ /* 0x000ee8000c1e1900 */
[----:B---3--:R-:W-:Y:S04]  /*00f0*/  STG.E desc[UR4][R4.64+0x7c], R9 ;  /* 0x00007c0904007986 */ /* 0x008fe8000c101904 */
[----:B--2---:R-:W-:Y:S01]  /*0100*/  STG.E desc[UR4][R2.64], R7 ;  /* 0x0000000702007986 */ /* 0x004fe2000c101904 */
[----:B------:R-:W-:Y:S05]  /*0110*/  EXIT ;  /* 0x000000000000794d */ /* 0x000fea0003800000 */
.L_x_0:
[----:B------:R-:W-:-:S00]  /*0120*/  BRA `(.L_x_0) ;  /* 0xfffffffc00fc7947 */ /* 0x000fc0000383ffff */
[----:B------:R-:W-:-:S00]  /*0130*/  NOP ;  /* 0x0000000000007918 */ /* 0x000fc00000000000 */
        /* <DEDUP_REMOVED lines=12> */
.L_x_1:


//--------------------- .nv.shared.reserved.0     --------------------------
	.section	.nv.shared.reserved.0,"aw",@nobits
	.weak		__nv_reservedSMEM_offset_0_alias
	.size		__nv_reservedSMEM_offset_0_alias, 0, 64
	.other		__nv_reservedSMEM_offset_0_alias,@"STO_CUDA_RESERVED_SHARED STV_DEFAULT"
__nv_reservedSMEM_offset_0_alias:
	.zero		0
	.zero		64


//--------------------- .nv.constant0._Z7reversePf --------------------------
	.section	.nv.constant0._Z7reversePf,"a",@progbits
	.sectionflags	@""
	.align	4
.nv.constant0._Z7reversePf:
	.zero		904


//--------------------- SYMBOLS --------------------------

	.type		.nv.reservedSmem.offset0,@object
	.size		.nv.reservedSmem.offset0,0x4
